	.headerflags	@"EF_CUDA_TEXMODE_UNIFIED EF_CUDA_64BIT_ADDRESS EF_CUDA_ACCELERATORS EF_CUDA_SM90 EF_CUDA_VIRTUAL_SM(EF_CUDA_SM90)"
	.elftype	@"ET_EXEC"


//--------------------- .nv.info                  --------------------------
	.section	.nv.info,"",@"SHT_CUDA_INFO"
	.align	4


	//----- nvinfo : EIATTR_REGCOUNT
	.align		4
        /*0000*/ 	.byte	0x04, 0x2f
        /*0002*/ 	.short	(.L_1 - .L_0)
	.align		4
.L_0:
        /*0004*/ 	.word	index@(triton_poi_fused_convolution_47)
        /*0008*/ 	.word	0x0000000a


	//----- nvinfo : EIATTR_MIN_STACK_SIZE
	.align		4
.L_1:
        /*000c*/ 	.byte	0x04, 0x12
        /*000e*/ 	.short	(.L_3 - .L_2)
	.align		4
.L_2:
        /*0010*/ 	.word	index@(triton_poi_fused_convolution_47)
        /*0014*/ 	.word	0x00000000


	//----- nvinfo : EIATTR_FRAME_SIZE
	.align		4
.L_3:
        /*0018*/ 	.byte	0x04, 0x11
        /*001a*/ 	.short	(.L_5 - .L_4)
	.align		4
.L_4:
        /*001c*/ 	.word	index@(triton_poi_fused_convolution_47)
        /*0020*/ 	.word	0x00000000


	//----- nvinfo : EIATTR_MIN_STACK_SIZE
	.align		4
.L_5:
        /*0024*/ 	.byte	0x04, 0x12
        /*0026*/ 	.short	(.L_7 - .L_6)
	.align		4
.L_6:
        /*0028*/ 	.word	index@(triton_poi_fused_convolution_47)
        /*002c*/ 	.word	0x00000000
.L_7:


//--------------------- .nv.info.triton_poi_fused_convolution_47 --------------------------
	.section	.nv.info.triton_poi_fused_convolution_47,"",@"SHT_CUDA_INFO"
	.sectionflags	@""
	.align	4


	//----- nvinfo : EIATTR_CUDA_API_VERSION
	.align		4
        /*0000*/ 	.byte	0x04, 0x37
        /*0002*/ 	.short	(.L_9 - .L_8)
.L_8:
        /*0004*/ 	.word	0x0000007c


	//----- nvinfo : EIATTR_KPARAM_INFO
	.align		4
.L_9:
        /*0008*/ 	.byte	0x04, 0x17
        /*000a*/ 	.short	(.L_11 - .L_10)
.L_10:
        /*000c*/ 	.word	0x00000000
        /*0010*/ 	.short	0x0002
        /*0012*/ 	.short	0x0010
        /*0014*/ 	.byte	0x00, 0xf0, 0x11, 0x00


	//----- nvinfo : EIATTR_KPARAM_INFO
	.align		4
.L_11:
        /*0018*/ 	.byte	0x04, 0x17
        /*001a*/ 	.short	(.L_13 - .L_12)
.L_12:
        /*001c*/ 	.word	0x00000000
        /*0020*/ 	.short	0x0001
        /*0022*/ 	.short	0x0008
        /*0024*/ 	.byte	0x00, 0xf4, 0x21, 0x00


	//----- nvinfo : EIATTR_KPARAM_INFO
	.align		4
.L_13:
        /*0028*/ 	.byte	0x04, 0x17
        /*002a*/ 	.short	(.L_15 - .L_14)
.L_14:
        /*002c*/ 	.word	0x00000000
        /*0030*/ 	.short	0x0000
        /*0032*/ 	.short	0x0000
        /*0034*/ 	.byte	0x00, 0xf4, 0x21, 0x00


	//----- nvinfo : EIATTR_SPARSE_MMA_MASK
	.align		4
.L_15:
        /*0038*/ 	.byte	0x03, 0x50
        /*003a*/ 	.short	0x0000


	//----- nvinfo : EIATTR_MAXREG_COUNT
	.align		4
        /*003c*/ 	.byte	0x03, 0x1b
        /*003e*/ 	.short	0x00ff


	//----- nvinfo : EIATTR_EXIT_INSTR_OFFSETS
	.align		4
        /*0040*/ 	.byte	0x04, 0x1c
        /*0042*/ 	.short	(.L_17 - .L_16)


	//   ....[0]....
.L_16:
        /*0044*/ 	.word	0x000000d0


	//----- nvinfo : EIATTR_REQNTID
	.align		4
.L_17:
        /*0048*/ 	.byte	0x04, 0x10
        /*004a*/ 	.short	(.L_19 - .L_18)
.L_18:
        /*004c*/ 	.word	0x00000080
        /*0050*/ 	.word	0x00000001
        /*0054*/ 	.word	0x00000001


	//----- nvinfo : EIATTR_CBANK_PARAM_SIZE
	.align		4
.L_19:
        /*0058*/ 	.byte	0x03, 0x19
        /*005a*/ 	.short	0x0014


	//----- nvinfo : EIATTR_PARAM_CBANK
	.align		4
        /*005c*/ 	.byte	0x04, 0x0a
        /*005e*/ 	.short	(.L_21 - .L_20)
	.align		4
.L_20:
        /*0060*/ 	.word	index@(.nv.constant0.triton_poi_fused_convolution_47)
        /*0064*/ 	.short	0x0210
        /*0066*/ 	.short	0x0014


	//----- nvinfo : EIATTR_SW_WAR
	.align		4
.L_21:
        /*0068*/ 	.byte	0x04, 0x36
        /*006a*/ 	.short	(.L_23 - .L_22)
.L_22:
        /*006c*/ 	.word	0x00000008
.L_23:


//--------------------- .nv.callgraph             --------------------------
	.section	.nv.callgraph,"",@"SHT_CUDA_CALLGRAPH"
	.align	4
	.sectionentsize	8
	.align		4
        /*0000*/ 	.word	0x00000000
	.align		4
        /*0004*/ 	.word	0xffffffff
	.align		4
        /*0008*/ 	.word	0x00000000
	.align		4
        /*000c*/ 	.word	0xfffffffe
	.align		4
        /*0010*/ 	.word	0x00000000
	.align		4
        /*0014*/ 	.word	0xfffffffd
	.align		4
        /*0018*/ 	.word	0x00000000
	.align		4
        /*001c*/ 	.word	0xfffffffc


//--------------------- .text.triton_poi_fused_convolution_47 --------------------------
	.section	.text.triton_poi_fused_convolution_47,"ax",@progbits
	.align	128
        .global         triton_poi_fused_convolution_47
        .type           triton_poi_fused_convolution_47,@function
        .size           triton_poi_fused_convolution_47,(.L_x_1 - triton_poi_fused_convolution_47)
        .other          triton_poi_fused_convolution_47,@"STO_CUDA_ENTRY STV_DEFAULT"
triton_poi_fused_convolution_47:
.text.triton_poi_fused_convolution_47:
[----:B------:R-:W-:Y:S01]  /*0000*/  LDC R1, c[0x0][0x28] ;  /* 0x00000a00ff017b82 */ /* 0x000fe20000000800 */
[----:B------:R-:W1:Y:S07]  /*0010*/  S2R R0, SR_TID.X ;  /* 0x0000000000007919 */ /* 0x000e6e0000002100 */
[----:B------:R-:W2:Y:S01]  /*0020*/  LDC.64 R2, c[0x0][0x210] ;  /* 0x00008400ff027b82 */ /* 0x000ea20000000a00 */
[----:B------:R-:W-:Y:S01]  /*0030*/  ULDC.64 UR4, c[0x0][0x208] ;  /* 0x0000820000047ab9 */ /* 0x000fe20000000a00 */
[----:B------:R-:W3:Y:S06]  /*0040*/  S2R R7, SR_CTAID.X ;  /* 0x0000000000077919 */ /* 0x000eec0000002500 */
[----:B------:R-:W4:Y:S01]  /*0050*/  LDC.64 R4, c[0x0][0x218] ;  /* 0x00008600ff047b82 */ /* 0x000f220000000a00 */
[----:B-1----:R-:W-:Y:S01]  /*0060*/  LOP3.LUT R0, R0, 0x7f, RZ, 0xc0, !PT ;  /* 0x0000007f00007812 */ /* 0x002fe200078ec0ff */
[----:B----4-:R-:W4:Y:S03]  /*0070*/  LDG.E R5, desc[UR4][R4.64] ;  /* 0x0000000404057981 */ /* 0x010f26000c1e1900 */
[----:B---3--:R-:W-:-:S05]  /*0080*/  LEA R7, R7, R0, 0x7 ;  /* 0x0000000007077211 */ /* 0x008fca00078e38ff */
[----:B--2---:R-:W-:-:S05]  /*0090*/  IMAD.WIDE R2, R7, 0x4, R2 ;  /* 0x0000000407027825 */ /* 0x004fca00078e0202 */
[----:B------:R-:W4:Y:S02]  /*00a0*/  LDG.E R0, desc[UR4][R2.64] ;  /* 0x0000000402007981 */ /* 0x000f24000c1e1900 */
[----:B----4-:R-:W-:-:S05]  /*00b0*/  FADD R7, R0, R5 ;  /* 0x0000000500077221 */ /* 0x010fca0000000000 */
[----:B------:R-:W-:Y:S01]  /*00c0*/  STG.E desc[UR4][R2.64], R7 ;  /* 0x0000000702007986 */ /* 0x000fe2000c101904 */
[----:B------:R-:W-:Y:S05]  /*00d0*/  EXIT ;  /* 0x000000000000794d */ /* 0x000fea0003800000 */
.L_x_0:
[----:B------:R-:W-:-:S00]  /*00e0*/  BRA `(.L_x_0) ;  /* 0xfffffffc00fc7947 */ /* 0x000fc0000383ffff */
[----:B------:R-:W-:-:S00]  /*00f0*/  NOP ;  /* 0x0000000000007918 */ /* 0x000fc00000000000 */
        /* <DEDUP_REMOVED lines=8> */
.L_x_1:


//--------------------- .nv.constant0.triton_poi_fused_convolution_47 --------------------------
	.section	.nv.constant0.triton_poi_fused_convolution_47,"a",@progbits
	.sectionflags	@""
	.align	4
.nv.constant0.triton_poi_fused_convolution_47:
	.zero		548
